	.headerflags	@"EF_CUDA_TEXMODE_UNIFIED EF_CUDA_64BIT_ADDRESS EF_CUDA_ACCELERATORS EF_CUDA_SM90 EF_CUDA_VIRTUAL_SM(EF_CUDA_SM90)"
	.elftype	@"ET_EXEC"


//--------------------- .nv.info                  --------------------------
	.section	.nv.info,"",@"SHT_CUDA_INFO"
	.align	4


	//----- nvinfo : EIATTR_REGCOUNT
	.align		4
        /*0000*/ 	.byte	0x04, 0x2f
        /*0002*/ 	.short	(.L_2 - .L_1)
	.align		4
.L_1:
        /*0004*/ 	.word	index@(triton_poi_fused_convolution_tanh_10)
        /*0008*/ 	.word	0x0000000a


	//----- nvinfo : EIATTR_MIN_STACK_SIZE
	.align		4
.L_2:
        /*000c*/ 	.byte	0x04, 0x12
        /*000e*/ 	.short	(.L_4 - .L_3)
	.align		4
.L_3:
        /*0010*/ 	.word	index@(triton_poi_fused_convolution_tanh_10)
        /*0014*/ 	.word	0x00000000


	//----- nvinfo : EIATTR_FRAME_SIZE
	.align		4
.L_4:
        /*0018*/ 	.byte	0x04, 0x11
        /*001a*/ 	.short	(.L_6 - .L_5)
	.align		4
.L_5:
        /*001c*/ 	.word	index@(triton_poi_fused_convolution_tanh_10)
        /*0020*/ 	.word	0x00000000


	//----- nvinfo : EIATTR_MIN_STACK_SIZE
	.align		4
.L_6:
        /*0024*/ 	.byte	0x04, 0x12
        /*0026*/ 	.short	(.L_8 - .L_7)
	.align		4
.L_7:
        /*0028*/ 	.word	index@(triton_poi_fused_convolution_tanh_10)
        /*002c*/ 	.word	0x00000000
.L_8:


//--------------------- .nv.info.triton_poi_fused_convolution_tanh_10 --------------------------
	.section	.nv.info.triton_poi_fused_convolution_tanh_10,"",@"SHT_CUDA_INFO"
	.sectionflags	@""
	.align	4


	//----- nvinfo : EIATTR_CUDA_API_VERSION
	.align		4
        /*0000*/ 	.byte	0x04, 0x37
        /*0002*/ 	.short	(.L_10 - .L_9)
.L_9:
        /*0004*/ 	.word	0x0000007c


	//----- nvinfo : EIATTR_KPARAM_INFO
	.align		4
.L_10:
        /*0008*/ 	.byte	0x04, 0x17
        /*000a*/ 	.short	(.L_12 - .L_11)
.L_11:
        /*000c*/ 	.word	0x00000000
        /*0010*/ 	.short	0x0002
        /*0012*/ 	.short	0x0010
        /*0014*/ 	.byte	0x00, 0xf0, 0x11, 0x00


	//----- nvinfo : EIATTR_KPARAM_INFO
	.align		4
.L_12:
        /*0018*/ 	.byte	0x04, 0x17
        /*001a*/ 	.short	(.L_14 - .L_13)
.L_13:
        /*001c*/ 	.word	0x00000000
        /*0020*/ 	.short	0x0001
        /*0022*/ 	.short	0x0008
        /*0024*/ 	.byte	0x00, 0xf4, 0x21, 0x00


	//----- nvinfo : EIATTR_KPARAM_INFO
	.align		4
.L_14:
        /*0028*/ 	.byte	0x04, 0x17
        /*002a*/ 	.short	(.L_16 - .L_15)
.L_15:
        /*002c*/ 	.word	0x00000000
        /*0030*/ 	.short	0x0000
        /*0032*/ 	.short	0x0000
        /*0034*/ 	.byte	0x00, 0xf4, 0x21, 0x00


	//----- nvinfo : EIATTR_SPARSE_MMA_MASK
	.align		4
.L_16:
        /*0038*/ 	.byte	0x03, 0x50
        /*003a*/ 	.short	0x0000


	//----- nvinfo : EIATTR_MAXREG_COUNT
	.align		4
        /*003c*/ 	.byte	0x03, 0x1b
        /*003e*/ 	.short	0x00ff


	//----- nvinfo : EIATTR_EXIT_INSTR_OFFSETS
	.align		4
        /*0040*/ 	.byte	0x04, 0x1c
        /*0042*/ 	.short	(.L_18 - .L_17)


	//   ....[0]....
.L_17:
        /*0044*/ 	.word	0x00000240


	//   ....[1]....
        /*0048*/ 	.word	0x00000260


	//----- nvinfo : EIATTR_REQNTID
	.align		4
.L_18:
        /*004c*/ 	.byte	0x04, 0x10
        /*004e*/ 	.short	(.L_20 - .L_19)
.L_19:
        /*0050*/ 	.word	0x00000080
        /*0054*/ 	.word	0x00000001
        /*0058*/ 	.word	0x00000001


	//----- nvinfo : EIATTR_CRS_STACK_SIZE
	.align		4
.L_20:
        /*005c*/ 	.byte	0x04, 0x1e
        /*005e*/ 	.short	(.L_22 - .L_21)
.L_21:
        /*0060*/ 	.word	0x00000000


	//----- nvinfo : EIATTR_CBANK_PARAM_SIZE
	.align		4
.L_22:
        /*0064*/ 	.byte	0x03, 0x19
        /*0066*/ 	.short	0x0014


	//----- nvinfo : EIATTR_PARAM_CBANK
	.align		4
        /*0068*/ 	.byte	0x04, 0x0a
        /*006a*/ 	.short	(.L_24 - .L_23)
	.align		4
.L_23:
        /*006c*/ 	.word	index@(.nv.constant0.triton_poi_fused_convolution_tanh_10)
        /*0070*/ 	.short	0x0210
        /*0072*/ 	.short	0x0014


	//----- nvinfo : EIATTR_SW_WAR
	.align		4
.L_24:
        /*0074*/ 	.byte	0x04, 0x36
        /*0076*/ 	.short	(.L_26 - .L_25)
.L_25:
        /*0078*/ 	.word	0x00000008
.L_26:


//--------------------- .nv.callgraph             --------------------------
	.section	.nv.callgraph,"",@"SHT_CUDA_CALLGRAPH"
	.align	4
	.sectionentsize	8
	.align		4
        /*0000*/ 	.word	0x00000000
	.align		4
        /*0004*/ 	.word	0xffffffff
	.align		4
        /*0008*/ 	.word	0x00000000
	.align		4
        /*000c*/ 	.word	0xfffffffe
	.align		4
        /*0010*/ 	.word	0x00000000
	.align		4
        /*0014*/ 	.word	0xfffffffd
	.align		4
        /*0018*/ 	.word	0x00000000
	.align		4
        /*001c*/ 	.word	0xfffffffc


//--------------------- .nv.constant4             --------------------------
	.section	.nv.constant4,"a",@progbits
	.align	8
	.align		8
.nv.constant4:
        /*0000*/ 	.dword	_$_str


//--------------------- .text.triton_poi_fused_convolution_tanh_10 --------------------------
	.section	.text.triton_poi_fused_convolution_tanh_10,"ax",@progbits
	.align	128
        .global         triton_poi_fused_convolution_tanh_10
        .type           triton_poi_fused_convolution_tanh_10,@function
        .size           triton_poi_fused_convolution_tanh_10,(.L_x_4 - triton_poi_fused_convolution_tanh_10)
        .other          triton_poi_fused_convolution_tanh_10,@"STO_CUDA_ENTRY STV_DEFAULT"
triton_poi_fused_convolution_tanh_10:
.text.triton_poi_fused_convolution_tanh_10:
[----:B------:R-:W0:Y:S02]  /*0000*/  LDC R1, c[0x0][0x28] ;  /* 0x00000a00ff017b82 */ /* 0x000e240000000800 */
[----:B------:R-:W1:Y:S01]  /*0010*/  S2R R0, SR_TID.X ;  /* 0x0000000000007919 */ /* 0x000e620000002100 */
[----:B------:R-:W2:Y:S01]  /*0020*/  LDC.64 R2, c[0x0][0x210] ;  /* 0x00008400ff027b82 */ /* 0x000ea20000000a00 */
[----:B------:R-:W-:Y:S01]  /*0030*/  ULDC.64 UR4, c[0x0][0x208] ;  /* 0x0000820000047ab9 */ /* 0x000fe20000000a00 */
[----:B------:R-:W3:Y:S06]  /*0040*/  S2R R7, SR_CTAID.X ;  /* 0x0000000000077919 */ /* 0x000eec0000002500 */
[----:B------:R-:W4:Y:S01]  /*0050*/  LDC.64 R4, c[0x0][0x218] ;  /* 0x00008600ff047b82 */ /* 0x000f220000000a00 */
[----:B-1----:R-:W-:Y:S01]  /*0060*/  LOP3.LUT R0, R0, 0x7f, RZ, 0xc0, !PT ;  /* 0x0000007f00007812 */ /* 0x002fe200078ec0ff */
[----:B----4-:R-:W4:Y:S03]  /*0070*/  LDG.E R5, desc[UR4][R4.64] ;  /* 0x0000000404057981 */ /* 0x010f26000c1e1900 */
[----:B---3--:R-:W-:Y:S01]  /*0080*/  LEA R7, R7, R0, 0x7 ;  /* 0x0000000007077211 */ /* 0x008fe200078e38ff */
[----:B------:R-:W-:-:S03]  /*0090*/  HFMA2.MMA R0, -RZ, RZ, 0, 0 ;  /* 0x00000000ff007435 */ /* 0x000fc600000001ff */
[C---:B------:R-:W-:Y:S01]  /*00a0*/  ISETP.GE.AND P0, PT, R7.reuse, 0xb0, PT ;  /* 0x000000b00700780c */ /* 0x040fe20003f06270 */
[----:B--2---:R-:W-:-:S12]  /*00b0*/  IMAD.WIDE R2, R7, 0x4, R2 ;  /* 0x0000000407027825 */ /* 0x004fd800078e0202 */
[----:B------:R-:W4:Y:S01]  /*00c0*/  @!P0 LDG.E R0, desc[UR4][R2.64] ;  /* 0x0000000402008981 */ /* 0x000f22000c1e1900 */
[----:B------:R-:W-:Y:S01]  /*00d0*/  BSSY B0, `(.L_x_0) ;  /* 0x0000016000007945 */ /* 0x000fe20003800000 */
[----:B----4-:R-:W-:-:S04]  /*00e0*/  FADD R6, R5, R0 ;  /* 0x0000000005067221 */ /* 0x010fc80000000000 */
[----:B------:R-:W-:-:S05]  /*00f0*/  FADD.FTZ R7, |R6|, -RZ ;  /* 0x800000ff06077221 */ /* 0x000fca0000010200 */
[----:B------:R-:W-:-:S13]  /*0100*/  FSETP.GE.AND P1, PT, R7, 0.60000002384185791016, PT ;  /* 0x3f19999a0700780b */ /* 0x000fda0003f26000 */
[----:B------:R-:W-:Y:S05]  /*0110*/  @!P1 BRA `(.L_x_1) ;  /* 0x0000000000289947 */ /* 0x000fea0003800000 */
[C---:B------:R-:W-:Y:S01]  /*0120*/  FMUL R0, R7.reuse, 2.8853900432586669922 ;  /* 0x4038aa3b07007820 */ /* 0x040fe20000400000 */
[----:B------:R-:W-:Y:S02]  /*0130*/  MOV R5, 0x3f800000 ;  /* 0x3f80000000057802 */ /* 0x000fe40000000f00 */
[----:B------:R-:W-:-:S03]  /*0140*/  FSETP.GE.AND P1, PT, R7, 9.010913848876953125, PT ;  /* 0x41102cb40700780b */ /* 0x000fc60003f26000 */
[----:B------:R-:W1:Y:S02]  /*0150*/  MUFU.EX2 R0, R0 ;  /* 0x0000000000007308 */ /* 0x000e640000000800 */
[----:B-1----:R-:W-:-:S06]  /*0160*/  FADD R4, R0, 1 ;  /* 0x3f80000000047421 */ /* 0x002fcc0000000000 */
[----:B------:R-:W1:Y:S02]  /*0170*/  MUFU.RCP R4, R4 ;  /* 0x0000000400047308 */ /* 0x000e640000001000 */
[----:B-1----:R-:W-:-:S05]  /*0180*/  FFMA.FTZ R5, R4, -2, R5 ;  /* 0xc000000004057823 */ /* 0x002fca0000010005 */
[----:B------:R-:W-:-:S04]  /*0190*/  FSEL R5, R5, 1, !P1 ;  /* 0x3f80000005057808 */ /* 0x000fc80004800000 */
[----:B------:R-:W-:Y:S01]  /*01a0*/  LOP3.LUT R5, R5, 0x80000000, R6, 0xf8, !PT ;  /* 0x8000000005057812 */ /* 0x000fe200078ef806 */
[----:B------:R-:W-:Y:S06]  /*01b0*/  BRA `(.L_x_2) ;  /* 0x00000000001c7947 */ /* 0x000fec0003800000 */
.L_x_1:
[----:B------:R-:W-:Y:S01]  /*01c0*/  MOV R0, 0x3c80f082 ;  /* 0x3c80f08200007802 */ /* 0x000fe20000000f00 */
[----:B------:R-:W-:-:S04]  /*01d0*/  FMUL R5, R6, R6 ;  /* 0x0000000606057220 */ /* 0x000fc80000400000 */
[----:B------:R-:W-:-:S04]  /*01e0*/  FFMA.FTZ R0, R5, R0, -0.052303962409496307373 ;  /* 0xbd563cae05007423 */ /* 0x000fc80000010000 */
[----:B------:R-:W-:-:S04]  /*01f0*/  FFMA.FTZ R0, R5, R0, 0.1331529766321182251 ;  /* 0x3e08594105007423 */ /* 0x000fc80000010000 */
[----:B------:R-:W-:-:S04]  /*0200*/  FFMA.FTZ R0, R5, R0, -0.33332768082618713379 ;  /* 0xbeaaa9ed05007423 */ /* 0x000fc80000010000 */
[----:B------:R-:W-:-:S04]  /*0210*/  FFMA.FTZ R0, R5, R0, RZ ;  /* 0x0000000005007223 */ /* 0x000fc800000100ff */
[----:B------:R-:W-:-:S07]  /*0220*/  FFMA.FTZ R5, R6, R0, R6 ;  /* 0x0000000006057223 */ /* 0x000fce0000010006 */
.L_x_2:
[----:B------:R-:W-:Y:S05]  /*0230*/  BSYNC B0 ;  /* 0x0000000000007941 */ /* 0x000fea0003800000 */
.L_x_0:
[----:B------:R-:W-:Y:S05]  /*0240*/  @P0 EXIT ;  /* 0x000000000000094d */ /* 0x000fea0003800000 */
[----:B------:R-:W-:Y:S01]  /*0250*/  STG.E desc[UR4][R2.64], R5 ;  /* 0x0000000502007986 */ /* 0x000fe2000c101904 */
[----:B------:R-:W-:Y:S05]  /*0260*/  EXIT ;  /* 0x000000000000794d */ /* 0x000fea0003800000 */
.L_x_3:
[----:B------:R-:W-:-:S00]  /*0270*/  BRA `(.L_x_3) ;  /* 0xfffffffc00fc7947 */ /* 0x000fc0000383ffff */
[----:B------:R-:W-:-:S00]  /*0280*/  NOP ;  /* 0x0000000000007918 */ /* 0x000fc00000000000 */
[----:B------:R-:W-:-:S00]  /*0290*/  NOP ;  /* 0x0000000000007918 */ /* 0x000fc00000000000 */
[----:B------:R-:W-:-:S00]  /*02a0*/  NOP ;  /* 0x0000000000007918 */ /* 0x000fc00000000000 */
[----:B------:R-:W-:-:S00]  /*02b0*/  NOP ;  /* 0x0000000000007918 */ /* 0x000fc00000000000 */
[----:B------:R-:W-:-:S00]  /*02c0*/  NOP ;  /* 0x0000000000007918 */ /* 0x000fc00000000000 */
[----:B------:R-:W-:-:S00]  /*02d0*/  NOP ;  /* 0x0000000000007918 */ /* 0x000fc00000000000 */
[----:B------:R-:W-:-:S00]  /*02e0*/  NOP ;  /* 0x0000000000007918 */ /* 0x000fc00000000000 */
[----:B------:R-:W-:-:S00]  /*02f0*/  NOP ;  /* 0x0000000000007918 */ /* 0x000fc00000000000 */
.L_x_4:


//--------------------- .nv.global.init           --------------------------
	.section	.nv.global.init,"aw",@progbits
.nv.global.init:
	.type		_$_str,@object
	.size		_$_str,(.L_0 - _$_str)
_$_str:
        /*0000*/ 	.byte	0x5f, 0x5f, 0x43, 0x55, 0x44, 0x41, 0x5f, 0x46, 0x54, 0x5a, 0x00
.L_0:


//--------------------- .nv.constant0.triton_poi_fused_convolution_tanh_10 --------------------------
	.section	.nv.constant0.triton_poi_fused_convolution_tanh_10,"a",@progbits
	.sectionflags	@""
	.align	4
.nv.constant0.triton_poi_fused_convolution_tanh_10:
	.zero		548
